//
// Generated by NVIDIA NVVM Compiler
//
// Compiler Build ID: CL-36424714
// Cuda compilation tools, release 13.0, V13.0.88
// Based on NVVM 20.0.0
//

.version 9.0
.target sm_100
.address_size 64

	// .globl	_Z23matvec_kernel_optimizediiPKdS0_S0_Pd

.visible .entry _Z23matvec_kernel_optimizediiPKdS0_S0_Pd(
	.param .u32 _Z23matvec_kernel_optimizediiPKdS0_S0_Pd_param_0,
	.param .u32 _Z23matvec_kernel_optimizediiPKdS0_S0_Pd_param_1,
	.param .u64 .ptr .align 1 _Z23matvec_kernel_optimizediiPKdS0_S0_Pd_param_2,
	.param .u64 .ptr .align 1 _Z23matvec_kernel_optimizediiPKdS0_S0_Pd_param_3,
	.param .u64 .ptr .align 1 _Z23matvec_kernel_optimizediiPKdS0_S0_Pd_param_4,
	.param .u64 .ptr .align 1 _Z23matvec_kernel_optimizediiPKdS0_S0_Pd_param_5
)
{
	.reg .pred 	%p<16>;
	.reg .b32 	%r<76>;
	.reg .b64 	%rd<52>;
	.reg .b64 	%fd<185>;

	ld.param.u32 	%r47, [_Z23matvec_kernel_optimizediiPKdS0_S0_Pd_param_0];
	ld.param.u32 	%r46, [_Z23matvec_kernel_optimizediiPKdS0_S0_Pd_param_1];
	ld.param.u64 	%rd20, [_Z23matvec_kernel_optimizediiPKdS0_S0_Pd_param_2];
	ld.param.u64 	%rd18, [_Z23matvec_kernel_optimizediiPKdS0_S0_Pd_param_3];
	ld.param.u64 	%rd21, [_Z23matvec_kernel_optimizediiPKdS0_S0_Pd_param_4];
	ld.param.u64 	%rd19, [_Z23matvec_kernel_optimizediiPKdS0_S0_Pd_param_5];
	cvta.to.global.u64 	%rd1, %rd20;
	cvta.to.global.u64 	%rd2, %rd21;
	mov.u32 	%r48, %ctaid.x;
	mov.u32 	%r49, %ntid.x;
	mov.u32 	%r50, %tid.x;
	mad.lo.s32 	%r1, %r48, %r49, %r50;
	setp.ge.s32 	%p1, %r1, %r47;
	@%p1 bra 	$L__BB0_22;
	setp.lt.s32 	%p2, %r46, 4;
	mov.b32 	%r71, 0;
	mov.f64 	%fd184, 0d0000000000000000;
	@%p2 bra 	$L__BB0_8;
	mul.lo.s32 	%r2, %r46, %r1;
	add.s32 	%r53, %r46, -4;
	shr.u32 	%r54, %r53, 2;
	and.b32  	%r3, %r53, -4;
	add.s32 	%r4, %r54, 1;
	and.b32  	%r5, %r4, 3;
	setp.lt.u32 	%p3, %r53, 12;
	mov.f64 	%fd184, 0d0000000000000000;
	mov.b32 	%r67, 0;
	@%p3 bra 	$L__BB0_5;
	and.b32  	%r56, %r4, 2147483644;
	neg.s32 	%r66, %r56;
	add.s64 	%rd49, %rd1, 64;
	add.s64 	%rd4, %rd2, 64;
	mov.f64 	%fd184, 0d0000000000000000;
	mov.b32 	%r67, 0;
	mov.u32 	%r65, %r2;
$L__BB0_4:
	.pragma "nounroll";
	mul.wide.s32 	%rd22, %r65, 8;
	add.s64 	%rd23, %rd4, %rd22;
	ld.global.nc.f64 	%fd25, [%rd23+-64];
	ld.global.nc.f64 	%fd26, [%rd49+-64];
	fma.rn.f64 	%fd27, %fd25, %fd26, %fd184;
	ld.global.nc.f64 	%fd28, [%rd23+-56];
	ld.global.nc.f64 	%fd29, [%rd49+-56];
	fma.rn.f64 	%fd30, %fd28, %fd29, %fd27;
	ld.global.nc.f64 	%fd31, [%rd23+-48];
	ld.global.nc.f64 	%fd32, [%rd49+-48];
	fma.rn.f64 	%fd33, %fd31, %fd32, %fd30;
	ld.global.nc.f64 	%fd34, [%rd23+-40];
	ld.global.nc.f64 	%fd35, [%rd49+-40];
	fma.rn.f64 	%fd36, %fd34, %fd35, %fd33;
	ld.global.nc.f64 	%fd37, [%rd23+-32];
	ld.global.nc.f64 	%fd38, [%rd49+-32];
	fma.rn.f64 	%fd39, %fd37, %fd38, %fd36;
	ld.global.nc.f64 	%fd40, [%rd23+-24];
	ld.global.nc.f64 	%fd41, [%rd49+-24];
	fma.rn.f64 	%fd42, %fd40, %fd41, %fd39;
	ld.global.nc.f64 	%fd43, [%rd23+-16];
	ld.global.nc.f64 	%fd44, [%rd49+-16];
	fma.rn.f64 	%fd45, %fd43, %fd44, %fd42;
	ld.global.nc.f64 	%fd46, [%rd23+-8];
	ld.global.nc.f64 	%fd47, [%rd49+-8];
	fma.rn.f64 	%fd48, %fd46, %fd47, %fd45;
	ld.global.nc.f64 	%fd49, [%rd23];
	ld.global.nc.f64 	%fd50, [%rd49];
	fma.rn.f64 	%fd51, %fd49, %fd50, %fd48;
	ld.global.nc.f64 	%fd52, [%rd23+8];
	ld.global.nc.f64 	%fd53, [%rd49+8];
	fma.rn.f64 	%fd54, %fd52, %fd53, %fd51;
	ld.global.nc.f64 	%fd55, [%rd23+16];
	ld.global.nc.f64 	%fd56, [%rd49+16];
	fma.rn.f64 	%fd57, %fd55, %fd56, %fd54;
	ld.global.nc.f64 	%fd58, [%rd23+24];
	ld.global.nc.f64 	%fd59, [%rd49+24];
	fma.rn.f64 	%fd60, %fd58, %fd59, %fd57;
	ld.global.nc.f64 	%fd61, [%rd23+32];
	ld.global.nc.f64 	%fd62, [%rd49+32];
	fma.rn.f64 	%fd63, %fd61, %fd62, %fd60;
	ld.global.nc.f64 	%fd64, [%rd23+40];
	ld.global.nc.f64 	%fd65, [%rd49+40];
	fma.rn.f64 	%fd66, %fd64, %fd65, %fd63;
	ld.global.nc.f64 	%fd67, [%rd23+48];
	ld.global.nc.f64 	%fd68, [%rd49+48];
	fma.rn.f64 	%fd69, %fd67, %fd68, %fd66;
	ld.global.nc.f64 	%fd70, [%rd23+56];
	ld.global.nc.f64 	%fd71, [%rd49+56];
	fma.rn.f64 	%fd184, %fd70, %fd71, %fd69;
	add.s32 	%r67, %r67, 16;
	add.s32 	%r66, %r66, 4;
	add.s64 	%rd49, %rd49, 128;
	add.s32 	%r65, %r65, 16;
	setp.eq.s32 	%p4, %r66, 0;
	@%p4 bra 	$L__BB0_5;
	bra.uni 	$L__BB0_4;
$L__BB0_5:
	add.s32 	%r71, %r3, 4;
	setp.eq.s32 	%p5, %r5, 0;
	@%p5 bra 	$L__BB0_8;
	neg.s32 	%r63, %r5;
	add.s64 	%rd5, %rd2, 16;
	add.s32 	%r62, %r67, %r2;
	mul.wide.u32 	%rd24, %r67, 8;
	add.s64 	%rd25, %rd24, %rd1;
	add.s64 	%rd48, %rd25, 16;
$L__BB0_7:
	.pragma "nounroll";
	mul.wide.s32 	%rd26, %r62, 8;
	add.s64 	%rd27, %rd5, %rd26;
	ld.global.nc.f64 	%fd72, [%rd27+-16];
	ld.global.nc.f64 	%fd73, [%rd48+-16];
	fma.rn.f64 	%fd74, %fd72, %fd73, %fd184;
	ld.global.nc.f64 	%fd75, [%rd27+-8];
	ld.global.nc.f64 	%fd76, [%rd48+-8];
	fma.rn.f64 	%fd77, %fd75, %fd76, %fd74;
	ld.global.nc.f64 	%fd78, [%rd27];
	ld.global.nc.f64 	%fd79, [%rd48];
	fma.rn.f64 	%fd80, %fd78, %fd79, %fd77;
	ld.global.nc.f64 	%fd81, [%rd27+8];
	ld.global.nc.f64 	%fd82, [%rd48+8];
	fma.rn.f64 	%fd184, %fd81, %fd82, %fd80;
	add.s32 	%r63, %r63, 1;
	setp.ne.s32 	%p6, %r63, 0;
	add.s32 	%r62, %r62, 4;
	add.s64 	%rd48, %rd48, 32;
	@%p6 bra 	$L__BB0_7;
$L__BB0_8:
	setp.ge.s32 	%p7, %r71, %r46;
	@%p7 bra 	$L__BB0_21;
	mul.lo.s32 	%r16, %r46, %r1;
	sub.s32 	%r17, %r46, %r71;
	and.b32  	%r18, %r17, 15;
	sub.s32 	%r57, %r71, %r46;
	setp.gt.u32 	%p8, %r57, -16;
	@%p8 bra 	$L__BB0_12;
	and.b32  	%r58, %r17, -16;
	neg.s32 	%r69, %r58;
	add.s64 	%rd9, %rd2, 64;
	add.s32 	%r68, %r71, %r16;
	mul.wide.u32 	%rd28, %r71, 8;
	add.s64 	%rd29, %rd28, %rd1;
	add.s64 	%rd50, %rd29, 64;
$L__BB0_11:
	.pragma "nounroll";
	mul.wide.s32 	%rd30, %r68, 8;
	add.s64 	%rd31, %rd9, %rd30;
	ld.global.nc.f64 	%fd84, [%rd31+-64];
	ld.global.nc.f64 	%fd85, [%rd50+-64];
	fma.rn.f64 	%fd86, %fd84, %fd85, %fd184;
	ld.global.nc.f64 	%fd87, [%rd31+-56];
	ld.global.nc.f64 	%fd88, [%rd50+-56];
	fma.rn.f64 	%fd89, %fd87, %fd88, %fd86;
	ld.global.nc.f64 	%fd90, [%rd31+-48];
	ld.global.nc.f64 	%fd91, [%rd50+-48];
	fma.rn.f64 	%fd92, %fd90, %fd91, %fd89;
	ld.global.nc.f64 	%fd93, [%rd31+-40];
	ld.global.nc.f64 	%fd94, [%rd50+-40];
	fma.rn.f64 	%fd95, %fd93, %fd94, %fd92;
	ld.global.nc.f64 	%fd96, [%rd31+-32];
	ld.global.nc.f64 	%fd97, [%rd50+-32];
	fma.rn.f64 	%fd98, %fd96, %fd97, %fd95;
	ld.global.nc.f64 	%fd99, [%rd31+-24];
	ld.global.nc.f64 	%fd100, [%rd50+-24];
	fma.rn.f64 	%fd101, %fd99, %fd100, %fd98;
	ld.global.nc.f64 	%fd102, [%rd31+-16];
	ld.global.nc.f64 	%fd103, [%rd50+-16];
	fma.rn.f64 	%fd104, %fd102, %fd103, %fd101;
	ld.global.nc.f64 	%fd105, [%rd31+-8];
	ld.global.nc.f64 	%fd106, [%rd50+-8];
	fma.rn.f64 	%fd107, %fd105, %fd106, %fd104;
	ld.global.nc.f64 	%fd108, [%rd31];
	ld.global.nc.f64 	%fd109, [%rd50];
	fma.rn.f64 	%fd110, %fd108, %fd109, %fd107;
	ld.global.nc.f64 	%fd111, [%rd31+8];
	ld.global.nc.f64 	%fd112, [%rd50+8];
	fma.rn.f64 	%fd113, %fd111, %fd112, %fd110;
	ld.global.nc.f64 	%fd114, [%rd31+16];
	ld.global.nc.f64 	%fd115, [%rd50+16];
	fma.rn.f64 	%fd116, %fd114, %fd115, %fd113;
	ld.global.nc.f64 	%fd117, [%rd31+24];
	ld.global.nc.f64 	%fd118, [%rd50+24];
	fma.rn.f64 	%fd119, %fd117, %fd118, %fd116;
	ld.global.nc.f64 	%fd120, [%rd31+32];
	ld.global.nc.f64 	%fd121, [%rd50+32];
	fma.rn.f64 	%fd122, %fd120, %fd121, %fd119;
	ld.global.nc.f64 	%fd123, [%rd31+40];
	ld.global.nc.f64 	%fd124, [%rd50+40];
	fma.rn.f64 	%fd125, %fd123, %fd124, %fd122;
	ld.global.nc.f64 	%fd126, [%rd31+48];
	ld.global.nc.f64 	%fd127, [%rd50+48];
	fma.rn.f64 	%fd128, %fd126, %fd127, %fd125;
	ld.global.nc.f64 	%fd129, [%rd31+56];
	ld.global.nc.f64 	%fd130, [%rd50+56];
	fma.rn.f64 	%fd184, %fd129, %fd130, %fd128;
	add.s32 	%r71, %r71, 16;
	add.s32 	%r69, %r69, 16;
	add.s32 	%r68, %r68, 16;
	add.s64 	%rd50, %rd50, 128;
	setp.ne.s32 	%p9, %r69, 0;
	@%p9 bra 	$L__BB0_11;
$L__BB0_12:
	setp.eq.s32 	%p10, %r18, 0;
	@%p10 bra 	$L__BB0_21;
	and.b32  	%r34, %r17, 7;
	setp.lt.u32 	%p11, %r18, 8;
	@%p11 bra 	$L__BB0_15;
	add.s32 	%r59, %r71, %r16;
	mul.wide.s32 	%rd32, %r59, 8;
	add.s64 	%rd33, %rd2, %rd32;
	ld.global.nc.f64 	%fd132, [%rd33];
	mul.wide.u32 	%rd34, %r71, 8;
	add.s64 	%rd35, %rd1, %rd34;
	ld.global.nc.f64 	%fd133, [%rd35];
	fma.rn.f64 	%fd134, %fd132, %fd133, %fd184;
	ld.global.nc.f64 	%fd135, [%rd33+8];
	ld.global.nc.f64 	%fd136, [%rd35+8];
	fma.rn.f64 	%fd137, %fd135, %fd136, %fd134;
	ld.global.nc.f64 	%fd138, [%rd33+16];
	ld.global.nc.f64 	%fd139, [%rd35+16];
	fma.rn.f64 	%fd140, %fd138, %fd139, %fd137;
	ld.global.nc.f64 	%fd141, [%rd33+24];
	ld.global.nc.f64 	%fd142, [%rd35+24];
	fma.rn.f64 	%fd143, %fd141, %fd142, %fd140;
	ld.global.nc.f64 	%fd144, [%rd33+32];
	ld.global.nc.f64 	%fd145, [%rd35+32];
	fma.rn.f64 	%fd146, %fd144, %fd145, %fd143;
	ld.global.nc.f64 	%fd147, [%rd33+40];
	ld.global.nc.f64 	%fd148, [%rd35+40];
	fma.rn.f64 	%fd149, %fd147, %fd148, %fd146;
	ld.global.nc.f64 	%fd150, [%rd33+48];
	ld.global.nc.f64 	%fd151, [%rd35+48];
	fma.rn.f64 	%fd152, %fd150, %fd151, %fd149;
	ld.global.nc.f64 	%fd153, [%rd33+56];
	ld.global.nc.f64 	%fd154, [%rd35+56];
	fma.rn.f64 	%fd184, %fd153, %fd154, %fd152;
	add.s32 	%r71, %r71, 8;
$L__BB0_15:
	setp.eq.s32 	%p12, %r34, 0;
	@%p12 bra 	$L__BB0_21;
	and.b32  	%r37, %r17, 3;
	setp.lt.u32 	%p13, %r34, 4;
	@%p13 bra 	$L__BB0_18;
	add.s32 	%r60, %r71, %r16;
	mul.wide.s32 	%rd36, %r60, 8;
	add.s64 	%rd37, %rd2, %rd36;
	ld.global.nc.f64 	%fd156, [%rd37];
	mul.wide.u32 	%rd38, %r71, 8;
	add.s64 	%rd39, %rd1, %rd38;
	ld.global.nc.f64 	%fd157, [%rd39];
	fma.rn.f64 	%fd158, %fd156, %fd157, %fd184;
	ld.global.nc.f64 	%fd159, [%rd37+8];
	ld.global.nc.f64 	%fd160, [%rd39+8];
	fma.rn.f64 	%fd161, %fd159, %fd160, %fd158;
	ld.global.nc.f64 	%fd162, [%rd37+16];
	ld.global.nc.f64 	%fd163, [%rd39+16];
	fma.rn.f64 	%fd164, %fd162, %fd163, %fd161;
	ld.global.nc.f64 	%fd165, [%rd37+24];
	ld.global.nc.f64 	%fd166, [%rd39+24];
	fma.rn.f64 	%fd184, %fd165, %fd166, %fd164;
	add.s32 	%r71, %r71, 4;
$L__BB0_18:
	setp.eq.s32 	%p14, %r37, 0;
	@%p14 bra 	$L__BB0_21;
	mul.wide.u32 	%rd40, %r71, 8;
	add.s64 	%rd51, %rd1, %rd40;
	add.s32 	%r75, %r71, %r16;
	neg.s32 	%r74, %r37;
$L__BB0_20:
	.pragma "nounroll";
	mul.wide.s32 	%rd41, %r75, 8;
	add.s64 	%rd42, %rd2, %rd41;
	ld.global.nc.f64 	%fd167, [%rd42];
	ld.global.nc.f64 	%fd168, [%rd51];
	fma.rn.f64 	%fd184, %fd167, %fd168, %fd184;
	add.s64 	%rd51, %rd51, 8;
	add.s32 	%r75, %r75, 1;
	add.s32 	%r74, %r74, 1;
	setp.ne.s32 	%p15, %r74, 0;
	@%p15 bra 	$L__BB0_20;
$L__BB0_21:
	cvta.to.global.u64 	%rd43, %rd18;
	mul.wide.s32 	%rd44, %r1, 8;
	add.s64 	%rd45, %rd43, %rd44;
	ld.global.nc.f64 	%fd169, [%rd45];
	add.f64 	%fd170, %fd184, %fd169;
	cvta.to.global.u64 	%rd46, %rd19;
	add.s64 	%rd47, %rd46, %rd44;
	st.global.f64 	[%rd47], %fd170;
$L__BB0_22:
	ret;

}


// ===== COMPILED SASS (sm_100) =====

	.target	sm_100

	.elftype	@"ET_EXEC"


//--------------------- .note.nv.tkinfo           --------------------------
	.section	.note.nv.tkinfo,"",@"SHT_NOTE"
	.sectionflags	@"SHF_NOTE_NV_TKINFO"
	.tkinfo
        /*0018*/ 	.word	0x00000002
        /*0030*/ 	.string	""
        /*0030*/ 	.string	"ptxas"
        /*0030*/ 	.string	"Cuda compilation tools, release 13.0, V13.0.88"
        /*0030*/ 	.string	"Build cuda_13.0.r13.0/compiler.36424714_0"
        /*0030*/ 	.string	"-arch sm_100 -m 64 "



//--------------------- .note.nv.cuinfo           --------------------------
	.section	.note.nv.cuinfo,"",@"SHT_NOTE"
	.sectionflags	@"SHF_NOTE_NV_CUINFO"
        /*0018*/ 	.short	0x0002
        /*001a*/ 	.short	0x0064
        /*001c*/ 	.short	0x0082
	.zero		2


//--------------------- .nv.info                  --------------------------
	.section	.nv.info,"",@"SHT_CUDA_INFO"
	.align	4


	//----- nvinfo : EIATTR_REGCOUNT
	.align		4
        /*0000*/ 	.byte	0x04, 0x2f
        /*0002*/ 	.short	(.L_1 - .L_0)
	.align		4
.L_0:
        /*0004*/ 	.word	index@(_Z23matvec_kernel_optimizediiPKdS0_S0_Pd)
        /*0008*/ 	.word	0x0000001f


	//----- nvinfo : EIATTR_FRAME_SIZE
	.align		4
.L_1:
        /*000c*/ 	.byte	0x04, 0x11
        /*000e*/ 	.short	(.L_3 - .L_2)
	.align		4
.L_2:
        /*0010*/ 	.word	index@(_Z23matvec_kernel_optimizediiPKdS0_S0_Pd)
        /*0014*/ 	.word	0x00000000


	//----- nvinfo : EIATTR_MIN_STACK_SIZE
	.align		4
.L_3:
        /*0018*/ 	.byte	0x04, 0x12
        /*001a*/ 	.short	(.L_5 - .L_4)
	.align		4
.L_4:
        /*001c*/ 	.word	index@(_Z23matvec_kernel_optimizediiPKdS0_S0_Pd)
        /*0020*/ 	.word	0x00000000
.L_5:


//--------------------- .nv.compat                --------------------------
	.section	.nv.compat,"",@"SHT_CUDA_COMPAT_INFO"
	.align	4
        /*0000*/ 	.byte	0x02, 0x09, 0x00, 0x00, 0x02, 0x02, 0x01, 0x00, 0x02, 0x05, 0x05, 0x00, 0x03, 0x07, 0x01, 0x01
        /*0010*/ 	.byte	0x02, 0x03, 0x00, 0x00, 0x02, 0x06, 0x01, 0x00, 0x04, 0x0b, 0x08, 0x00, 0x01, 0x00, 0x00, 0x00
        /*0020*/ 	.byte	0x00, 0x00, 0x00, 0x00


//--------------------- .nv.info._Z23matvec_kernel_optimizediiPKdS0_S0_Pd --------------------------
	.section	.nv.info._Z23matvec_kernel_optimizediiPKdS0_S0_Pd,"",@"SHT_CUDA_INFO"
	.sectionflags	@""
	.align	4


	//----- nvinfo : EIATTR_CUDA_API_VERSION
	.align		4
        /*0000*/ 	.byte	0x04, 0x37
        /*0002*/ 	.short	(.L_7 - .L_6)
.L_6:
        /*0004*/ 	.word	0x00000082


	//----- nvinfo : EIATTR_KPARAM_INFO
	.align		4
.L_7:
        /*0008*/ 	.byte	0x04, 0x17
        /*000a*/ 	.short	(.L_9 - .L_8)
.L_8:
        /*000c*/ 	.word	0x00000000
        /*0010*/ 	.short	0x0005
        /*0012*/ 	.short	0x0020
        /*0014*/ 	.byte	0x00, 0xf5, 0x21, 0x00


	//----- nvinfo : EIATTR_KPARAM_INFO
	.align		4
.L_9:
        /*0018*/ 	.byte	0x04, 0x17
        /*001a*/ 	.short	(.L_11 - .L_10)
.L_10:
        /*001c*/ 	.word	0x00000000
        /*0020*/ 	.short	0x0004
        /*0022*/ 	.short	0x0018
        /*0024*/ 	.byte	0x00, 0xf5, 0x21, 0x00


	//----- nvinfo : EIATTR_KPARAM_INFO
	.align		4
.L_11:
        /*0028*/ 	.byte	0x04, 0x17
        /*002a*/ 	.short	(.L_13 - .L_12)
.L_12:
        /*002c*/ 	.word	0x00000000
        /*0030*/ 	.short	0x0003
        /*0032*/ 	.short	0x0010
        /*0034*/ 	.byte	0x00, 0xf5, 0x21, 0x00


	//----- nvinfo : EIATTR_KPARAM_INFO
	.align		4
.L_13:
        /*0038*/ 	.byte	0x04, 0x17
        /*003a*/ 	.short	(.L_15 - .L_14)
.L_14:
        /*003c*/ 	.word	0x00000000
        /*0040*/ 	.short	0x0002
        /*0042*/ 	.short	0x0008
        /*0044*/ 	.byte	0x00, 0xf5, 0x21, 0x00


	//----- nvinfo : EIATTR_KPARAM_INFO
	.align		4
.L_15:
        /*0048*/ 	.byte	0x04, 0x17
        /*004a*/ 	.short	(.L_17 - .L_16)
.L_16:
        /*004c*/ 	.word	0x00000000
        /*0050*/ 	.short	0x0001
        /*0052*/ 	.short	0x0004
        /*0054*/ 	.byte	0x00, 0xf0, 0x11, 0x00


	//----- nvinfo : EIATTR_KPARAM_INFO
	.align		4
.L_17:
        /*0058*/ 	.byte	0x04, 0x17
        /*005a*/ 	.short	(.L_19 - .L_18)
.L_18:
        /*005c*/ 	.word	0x00000000
        /*0060*/ 	.short	0x0000
        /*0062*/ 	.short	0x0000
        /*0064*/ 	.byte	0x00, 0xf0, 0x11, 0x00


	//----- nvinfo : EIATTR_SPARSE_MMA_MASK
	.align		4
.L_19:
        /*0068*/ 	.byte	0x03, 0x50
        /*006a*/ 	.short	0x0000


	//----- nvinfo : EIATTR_MAXREG_COUNT
	.align		4
        /*006c*/ 	.byte	0x03, 0x1b
        /*006e*/ 	.short	0x00ff


	//----- nvinfo : EIATTR_MERCURY_ISA_VERSION
	.align		4
        /*0070*/ 	.byte	0x03, 0x5f
        /*0072*/ 	.short	0x0101


	//----- nvinfo : EIATTR_VRC_CTA_INIT_COUNT
	.align		4
        /*0074*/ 	.byte	0x02, 0x4a
	.zero		1
	.zero		1


	//----- nvinfo : EIATTR_EXIT_INSTR_OFFSETS
	.align		4
        /*0078*/ 	.byte	0x04, 0x1c
        /*007a*/ 	.short	(.L_21 - .L_20)


	//   ....[0]....
.L_20:
        /*007c*/ 	.word	0x00000070


	//   ....[1]....
        /*0080*/ 	.word	0x000012e0


	//----- nvinfo : EIATTR_CBANK_PARAM_SIZE
	.align		4
.L_21:
        /*0084*/ 	.byte	0x03, 0x19
        /*0086*/ 	.short	0x0028


	//----- nvinfo : EIATTR_PARAM_CBANK
	.align		4
        /*0088*/ 	.byte	0x04, 0x0a
        /*008a*/ 	.short	(.L_23 - .L_22)
	.align		4
.L_22:
        /*008c*/ 	.word	index@(.nv.constant0._Z23matvec_kernel_optimizediiPKdS0_S0_Pd)
        /*0090*/ 	.short	0x0380
        /*0092*/ 	.short	0x0028


	//----- nvinfo : EIATTR_SW_WAR
	.align		4
.L_23:
        /*0094*/ 	.byte	0x04, 0x36
        /*0096*/ 	.short	(.L_25 - .L_24)
.L_24:
        /*0098*/ 	.word	0x00000008
.L_25:


//--------------------- .nv.callgraph             --------------------------
	.section	.nv.callgraph,"",@"SHT_CUDA_CALLGRAPH"
	.align	4
	.sectionentsize	8
	.align		4
        /*0000*/ 	.word	0x00000000
	.align		4
        /*0004*/ 	.word	0xffffffff
	.align		4
        /*0008*/ 	.word	0x00000000
	.align		4
        /*000c*/ 	.word	0xfffffffe
	.align		4
        /*0010*/ 	.word	0x00000000
	.align		4
        /*0014*/ 	.word	0xfffffffd
	.align		4
        /*0018*/ 	.word	0x00000000
	.align		4
        /*001c*/ 	.word	0xfffffffc


//--------------------- .text._Z23matvec_kernel_optimizediiPKdS0_S0_Pd --------------------------
	.section	.text._Z23matvec_kernel_optimizediiPKdS0_S0_Pd,"ax",@progbits
	.align	128
        .global         _Z23matvec_kernel_optimizediiPKdS0_S0_Pd
        .type           _Z23matvec_kernel_optimizediiPKdS0_S0_Pd,@function
        .size           _Z23matvec_kernel_optimizediiPKdS0_S0_Pd,(.L_x_11 - _Z23matvec_kernel_optimizediiPKdS0_S0_Pd)
        .other          _Z23matvec_kernel_optimizediiPKdS0_S0_Pd,@"STO_CUDA_ENTRY STV_DEFAULT"
_Z23matvec_kernel_optimizediiPKdS0_S0_Pd:
.text._Z23matvec_kernel_optimizediiPKdS0_S0_Pd:
[----:B------:R-:W-:Y:S01]  /*0000*/  LDC R1, c[0x0][0x37c] ;  /* 0x0000df00ff017b82 */ /* 0x000fe20000000800 */
[----:B------:R-:W0:Y:S07]  /*0010*/  S2R R3, SR_TID.X ;  /* 0x0000000000037919 */ /* 0x000e2e0000002100 */
[----:B------:R-:W0:Y:S01]  /*0020*/  S2UR UR4, SR_CTAID.X ;  /* 0x00000000000479c3 */ /* 0x000e220000002500 */
[----:B------:R-:W1:Y:S07]  /*0030*/  LDCU UR5, c[0x0][0x380] ;  /* 0x00007000ff0577ac */ /* 0x000e6e0008000800 */
[----:B------:R-:W0:Y:S02]  /*0040*/  LDC R0, c[0x0][0x360] ;  /* 0x0000d800ff007b82 */ /* 0x000e240000000800 */
[----:B0-----:R-:W-:-:S05]  /*0050*/  IMAD R0, R0, UR4, R3 ;  /* 0x0000000400007c24 */ /* 0x001fca000f8e0203 */
[----:B-1----:R-:W-:-:S13]  /*0060*/  ISETP.GE.AND P0, PT, R0, UR5, PT ;  /* 0x0000000500007c0c */ /* 0x002fda000bf06270 */
[----:B------:R-:W-:Y:S05]  /*0070*/  @P0 EXIT ;  /* 0x000000000000094d */ /* 0x000fea0003800000 */
[----:B------:R-:W0:Y:S01]  /*0080*/  LDCU UR12, c[0x0][0x384] ;  /* 0x00007080ff0c77ac */ /* 0x000e220008000800 */
[----:B------:R-:W-:Y:S01]  /*0090*/  IMAD.MOV.U32 R3, RZ, RZ, RZ ;  /* 0x000000ffff037224 */ /* 0x000fe200078e00ff */
[----:B------:R-:W-:Y:S01]  /*00a0*/  CS2R R22, SRZ ;  /* 0x0000000000167805 */ /* 0x000fe2000001ff00 */
[----:B------:R-:W1:Y:S01]  /*00b0*/  LDCU.64 UR14, c[0x0][0x358] ;  /* 0x00006b00ff0e77ac */ /* 0x000e620008000a00 */
[----:B0-----:R-:W-:-:S09]  /*00c0*/  UISETP.GE.AND UP0, UPT, UR12, 0x4, UPT ;  /* 0x000000040c00788c */ /* 0x001fd2000bf06270 */
[----:B-1----:R-:W-:Y:S05]  /*00d0*/  BRA.U !UP0, `(.L_x_0) ;  /* 0x0000000508f07547 */ /* 0x002fea000b800000 */
[----:B------:R-:W0:Y:S01]  /*00e0*/  LDCU.64 UR10, c[0x0][0x398] ;  /* 0x00007300ff0a77ac */ /* 0x000e220008000a00 */
[----:B------:R-:W-:Y:S01]  /*00f0*/  IMAD R6, R0, UR12, RZ ;  /* 0x0000000c00067c24 */ /* 0x000fe2000f8e02ff */
[----:B------:R-:W-:Y:S01]  /*0100*/  CS2R R22, SRZ ;  /* 0x0000000000167805 */ /* 0x000fe2000001ff00 */
[----:B------:R-:W-:Y:S01]  /*0110*/  UIADD3 UR6, UPT, UPT, UR12, -0x4, URZ ;  /* 0xfffffffc0c067890 */ /* 0x000fe2000fffe0ff */
[----:B------:R-:W-:Y:S01]  /*0120*/  UMOV UR7, 0x0 ;  /* 0x0000000000077882 */ /* 0x000fe20000000000 */
[----:B------:R-:W-:Y:S02]  /*0130*/  UMOV UR4, URZ ;  /* 0x000000ff00047c82 */ /* 0x000fe40008000000 */
[----:B------:R-:W-:Y:S02]  /*0140*/  UISETP.GE.U32.AND UP1, UPT, UR6, 0xc, UPT ;  /* 0x0000000c0600788c */ /* 0x000fe4000bf26070 */
[----:B------:R-:W-:Y:S02]  /*0150*/  ULEA.HI UR8, UR6, 0x1, URZ, 0x1e ;  /* 0x0000000106087891 */ /* 0x000fe4000f8ff0ff */
[----:B------:R-:W-:-:S02]  /*0160*/  ULOP3.LUT UR5, UR6, 0xfffffffc, URZ, 0xc0, !UPT ;  /* 0xfffffffc06057892 */ /* 0x000fc4000f8ec0ff */
[----:B------:R-:W-:Y:S01]  /*0170*/  ULOP3.LUT UR9, UR8, 0x3, URZ, 0xc0, !UPT ;  /* 0x0000000308097892 */ /* 0x000fe2000f8ec0ff */
[----:B------:R-:W-:Y:S01]  /*0180*/  UMOV UR6, 0x40 ;  /* 0x0000004000067882 */ /* 0x000fe20000000000 */
[----:B------:R-:W-:Y:S02]  /*0190*/  UIADD3 UR5, UPT, UPT, UR5, 0x4, URZ ;  /* 0x0000000405057890 */ /* 0x000fe4000fffe0ff */
[----:B------:R-:W-:Y:S02]  /*01a0*/  UISETP.NE.AND UP0, UPT, UR9, URZ, UPT ;  /* 0x000000ff0900728c */ /* 0x000fe4000bf05270 */
[----:B0-----:R-:W-:Y:S01]  /*01b0*/  UIMAD.WIDE.U32 UR6, UR10, 0x1, UR6 ;  /* 0x000000010a0678a5 */ /* 0x001fe2000f8e0006 */
[----:B------:R-:W-:Y:S11]  /*01c0*/  BRA.U !UP1, `(.L_x_1) ;  /* 0x0000000509247547 */ /* 0x000ff6000b800000 */
[----:B------:R-:W0:Y:S01]  /*01d0*/  LDCU.64 UR12, c[0x0][0x388] ;  /* 0x00007100ff0c77ac */ /* 0x000e220008000a00 */
[----:B------:R-:W-:Y:S01]  /*01e0*/  IMAD.MOV.U32 R7, RZ, RZ, R6 ;  /* 0x000000ffff077224 */ /* 0x000fe200078e0006 */
[----:B------:R-:W-:Y:S01]  /*01f0*/  CS2R R22, SRZ ;  /* 0x0000000000167805 */ /* 0x000fe2000001ff00 */
[----:B------:R-:W-:Y:S02]  /*0200*/  UIADD3 UR10, UPT, UPT, UR7, UR11, URZ ;  /* 0x0000000b070a7290 */ /* 0x000fe4000fffe0ff */
[----:B------:R-:W-:-:S04]  /*0210*/  ULOP3.LUT UR8, UR8, 0x7ffffffc, URZ, 0xc0, !UPT ;  /* 0x7ffffffc08087892 */ /* 0x000fc8000f8ec0ff */
[----:B------:R-:W-:Y:S02]  /*0220*/  UIADD3 UR8, UPT, UPT, -UR8, URZ, URZ ;  /* 0x000000ff08087290 */ /* 0x000fe4000fffe1ff */
[----:B0-----:R-:W-:-:S04]  /*0230*/  UIADD3 UR4, UP1, UPT, UR12, 0x40, URZ ;  /* 0x000000400c047890 */ /* 0x001fc8000ff3e0ff */
[----:B------:R-:W-:Y:S02]  /*0240*/  UIADD3.X UR11, UPT, UPT, URZ, UR13, URZ, UP1, !UPT ;  /* 0x0000000dff0b7290 */ /* 0x000fe40008ffe4ff */
[----:B------:R-:W-:Y:S01]  /*0250*/  MOV R8, UR4 ;  /* 0x0000000400087c02 */ /* 0x000fe20008000f00 */
[----:B------:R-:W-:-:S03]  /*0260*/  UMOV UR4, URZ ;  /* 0x000000ff00047c82 */ /* 0x000fc60008000000 */
[----:B------:R-:W-:-:S07]  /*0270*/  IMAD.U32 R9, RZ, RZ, UR11 ;  /* 0x0000000bff097e24 */ /* 0x000fce000f8e00ff */
.L_x_2:
[----:B------:R-:W-:Y:S01]  /*0280*/  MOV R2, UR6 ;  /* 0x0000000600027c02 */ /* 0x000fe20008000f00 */
[----:B------:R-:W-:Y:S02]  /*0290*/  IMAD.U32 R5, RZ, RZ, UR10 ;  /* 0x0000000aff057e24 */ /* 0x000fe4000f8e00ff */
[----:B------:R-:W-:Y:S02]  /*02a0*/  IMAD.U32 R3, RZ, RZ, UR7 ;  /* 0x00000007ff037e24 */ /* 0x000fe4000f8e00ff */
[----:B------:R-:W-:Y:S01]  /*02b0*/  IMAD.MOV.U32 R4, RZ, RZ, R2 ;  /* 0x000000ffff047224 */ /* 0x000fe200078e0002 */
[----:B------:R-:W-:Y:S01]  /*02c0*/  MOV R2, R8 ;  /* 0x0000000800027202 */ /* 0x000fe20000000f00 */
[----:B------:R-:W-:Y:S02]  /*02d0*/  IMAD.MOV.U32 R3, RZ, RZ, R9 ;  /* 0x000000ffff037224 */ /* 0x000fe400078e0009 */
[----:B------:R-:W-:-:S03]  /*02e0*/  IMAD.WIDE R4, R7, 0x8, R4 ;  /* 0x0000000807047825 */ /* 0x000fc600078e0204 */
[----:B------:R-:W2:Y:S04]  /*02f0*/  LDG.E.64.CONSTANT R12, desc[UR14][R2.64+-0x40] ;  /* 0xffffc00e020c7981 */ /* 0x000ea8000c1e9b00 */
[----:B------:R-:W2:Y:S04]  /*0300*/  LDG.E.64.CONSTANT R10, desc[UR14][R4.64+-0x40] ;  /* 0xffffc00e040a7981 */ /* 0x000ea8000c1e9b00 */
[----:B------:R-:W3:Y:S04]  /*0310*/  LDG.E.64.CONSTANT R8, desc[UR14][R2.64+-0x38] ;  /* 0xffffc80e02087981 */ /* 0x000ee8000c1e9b00 */
[----:B------:R-:W3:Y:S04]  /*0320*/  LDG.E.64.CONSTANT R14, desc[UR14][R4.64+-0x38] ;  /* 0xffffc80e040e7981 */ /* 0x000ee8000c1e9b00 */
[----:B------:R-:W4:Y:S04]  /*0330*/  LDG.E.64.CONSTANT R20, desc[UR14][R2.64+-0x30] ;  /* 0xffffd00e02147981 */ /* 0x000f28000c1e9b00 */
[----:B------:R-:W4:Y:S04]  /*0340*/  LDG.E.64.CONSTANT R24, desc[UR14][R4.64+-0x30] ;  /* 0xffffd00e04187981 */ /* 0x000f28000c1e9b00 */
[----:B------:R-:W5:Y:S04]  /*0350*/  LDG.E.64.CONSTANT R16, desc[UR14][R2.64+-0x28] ;  /* 0xffffd80e02107981 */ /* 0x000f68000c1e9b00 */
[----:B------:R-:W5:Y:S01]  /*0360*/  LDG.E.64.CONSTANT R18, desc[UR14][R4.64+-0x28] ;  /* 0xffffd80e04127981 */ /* 0x000f62000c1e9b00 */
[----:B--2---:R-:W-:-:S03]  /*0370*/  DFMA R22, R10, R12, R22 ;  /* 0x0000000c0a16722b */ /* 0x004fc60000000016 */
[----:B------:R-:W2:Y:S04]  /*0380*/  LDG.E.64.CONSTANT R10, desc[UR14][R2.64+-0x20] ;  /* 0xffffe00e020a7981 */ /* 0x000ea8000c1e9b00 */
[----:B------:R-:W2:Y:S01]  /*0390*/  LDG.E.64.CONSTANT R12, desc[UR14][R4.64+-0x20] ;  /* 0xffffe00e040c7981 */ /* 0x000ea2000c1e9b00 */
[----:B---3--:R-:W-:-:S03]  /*03a0*/  DFMA R22, R14, R8, R22 ;  /* 0x000000080e16722b */ /* 0x008fc60000000016 */
[----:B------:R-:W3:Y:S04]  /*03b0*/  LDG.E.64.CONSTANT R8, desc[UR14][R2.64+-0x18] ;  /* 0xffffe80e02087981 */ /* 0x000ee8000c1e9b00 */
[----:B------:R-:W3:Y:S01]  /*03c0*/  LDG.E.64.CONSTANT R14, desc[UR14][R4.64+-0x18] ;  /* 0xffffe80e040e7981 */ /* 0x000ee2000c1e9b00 */
[----:B----4-:R-:W-:-:S03]  /*03d0*/  DFMA R24, R24, R20, R22 ;  /* 0x000000141818722b */ /* 0x010fc60000000016 */
[----:B------:R-:W4:Y:S04]  /*03e0*/  LDG.E.64.CONSTANT R20, desc[UR14][R2.64+-0x10] ;  /* 0xfffff00e02147981 */ /* 0x000f28000c1e9b00 */
[----:B------:R-:W4:Y:S01]  /*03f0*/  LDG.E.64.CONSTANT R22, desc[UR14][R4.64+-0x10] ;  /* 0xfffff00e04167981 */ /* 0x000f22000c1e9b00 */
[----:B-----5:R-:W-:-:S03]  /*0400*/  DFMA R24, R18, R16, R24 ;  /* 0x000000101218722b */ /* 0x020fc60000000018 */
        /* <DEDUP_REMOVED lines=26> */
[----:B------:R-:W-:Y:S01]  /*05b0*/  UIADD3 UR8, UPT, UPT, UR8, 0x4, URZ ;  /* 0x0000000408087890 */ /* 0x000fe2000fffe0ff */
[----:B------:R-:W-:Y:S01]  /*05c0*/  VIADD R7, R7, 0x10 ;  /* 0x0000001007077836 */ /* 0x000fe20000000000 */
[----:B------:R-:W-:Y:S02]  /*05d0*/  UIADD3 UR4, UPT, UPT, UR4, 0x10, URZ ;  /* 0x0000001004047890 */ /* 0x000fe4000fffe0ff */
[----:B------:R-:W-:Y:S01]  /*05e0*/  UISETP.NE.AND UP1, UPT, UR8, URZ, UPT ;  /* 0x000000ff0800728c */ /* 0x000fe2000bf25270 */
[----:B--2---:R-:W-:-:S08]  /*05f0*/  DFMA R10, R12, R10, R24 ;  /* 0x0000000a0c0a722b */ /* 0x004fd00000000018 */
[----:B---3--:R-:W-:-:S08]  /*0600*/  DFMA R8, R8, R14, R10 ;  /* 0x0000000e0808722b */ /* 0x008fd0000000000a */
[----:B----4-:R-:W-:Y:S01]  /*0610*/  DFMA R22, R20, R22, R8 ;  /* 0x000000161416722b */ /* 0x010fe20000000008 */
[----:B------:R-:W-:-:S04]  /*0620*/  IADD3 R8, P0, PT, R2, 0x80, RZ ;  /* 0x0000008002087810 */ /* 0x000fc80007f1e0ff */
[----:B------:R-:W-:-:S03]  /*0630*/  IADD3.X R9, PT, PT, RZ, R3, RZ, P0, !PT ;  /* 0x00000003ff097210 */ /* 0x000fc600007fe4ff */
[----:B-----5:R-:W-:Y:S01]  /*0640*/  DFMA R22, R18, R16, R22 ;  /* 0x000000101216722b */ /* 0x020fe20000000016 */
[----:B------:R-:W-:Y:S10]  /*0650*/  BRA.U UP1, `(.L_x_2) ;  /* 0xfffffffd01087547 */ /* 0x000ff4000b83ffff */
.L_x_1:
[----:B------:R-:W-:Y:S01]  /*0660*/  MOV R3, UR5 ;  /* 0x0000000500037c02 */ /* 0x000fe20008000f00 */
[----:B------:R-:W-:Y:S06]  /*0670*/  BRA.U !UP0, `(.L_x_0) ;  /* 0x0000000108887547 */ /* 0x000fec000b800000 */
[----:B------:R-:W0:Y:S01]  /*0680*/  LDCU.64 UR6, c[0x0][0x388] ;  /* 0x00007100ff0677ac */ /* 0x000e220008000a00 */
[----:B------:R-:W-:Y:S01]  /*0690*/  VIADD R2, R6, UR4 ;  /* 0x0000000406027c36 */ /* 0x000fe20008000000 */
[----:B------:R-:W1:Y:S01]  /*06a0*/  LDCU.64 UR10, c[0x0][0x398] ;  /* 0x00007300ff0a77ac */ /* 0x000e620008000a00 */
[----:B------:R-:W-:Y:S02]  /*06b0*/  UIADD3 UR9, UPT, UPT, -UR9, URZ, URZ ;  /* 0x000000ff09097290 */ /* 0x000fe4000fffe1ff */
[----:B0-----:R-:W-:-:S04]  /*06c0*/  UIMAD.WIDE.U32 UR6, UR4, 0x8, UR6 ;  /* 0x00000008040678a5 */ /* 0x001fc8000f8e0006 */
[----:B------:R-:W-:Y:S02]  /*06d0*/  UIADD3 UR8, UP1, UPT, UR6, 0x10, URZ ;  /* 0x0000001006087890 */ /* 0x000fe4000ff3e0ff */
[----:B-1----:R-:W-:Y:S02]  /*06e0*/  UIADD3 UR5, UP0, UPT, UR10, 0x10, URZ ;  /* 0x000000100a057890 */ /* 0x002fe4000ff1e0ff */
[----:B------:R-:W-:Y:S02]  /*06f0*/  UIADD3.X UR6, UPT, UPT, URZ, UR7, URZ, UP1, !UPT ;  /* 0x00000007ff067290 */ /* 0x000fe40008ffe4ff */
[----:B------:R-:W-:Y:S01]  /*0700*/  MOV R10, UR8 ;  /* 0x00000008000a7c02 */ /* 0x000fe20008000f00 */
[----:B------:R-:W-:-:S03]  /*0710*/  UIADD3.X UR7, UPT, UPT, URZ, UR11, URZ, UP0, !UPT ;  /* 0x0000000bff077290 */ /* 0x000fc600087fe4ff */
[----:B------:R-:W-:-:S09]  /*0720*/  IMAD.U32 R11, RZ, RZ, UR6 ;  /* 0x00000006ff0b7e24 */ /* 0x000fd2000f8e00ff */
.L_x_3:
[----:B------:R-:W-:Y:S01]  /*0730*/  MOV R18, UR5 ;  /* 0x0000000500127c02 */ /* 0x000fe20008000f00 */
[----:B------:R-:W-:Y:S01]  /*0740*/  IMAD.U32 R19, RZ, RZ, UR7 ;  /* 0x00000007ff137e24 */ /* 0x000fe2000f8e00ff */
        /* <DEDUP_REMOVED lines=11> */
[----:B------:R-:W-:Y:S01]  /*0800*/  UIADD3 UR9, UPT, UPT, UR9, 0x1, URZ ;  /* 0x0000000109097890 */ /* 0x000fe2000fffe0ff */
[----:B------:R-:W-:-:S03]  /*0810*/  VIADD R2, R2, 0x4 ;  /* 0x0000000402027836 */ /* 0x000fc60000000000 */
        /* <DEDUP_REMOVED lines=8> */
.L_x_0:
[----:B------:R-:W0:Y:S02]  /*08a0*/  LDCU UR6, c[0x0][0x384] ;  /* 0x00007080ff0677ac */ /* 0x000e240008000800 */
[----:B0-----:R-:W-:-:S13]  /*08b0*/  ISETP.GE.AND P0, PT, R3, UR6, PT ;  /* 0x0000000603007c0c */ /* 0x001fda000bf06270 */
[----:B------:R-:W-:Y:S05]  /*08c0*/  @P0 BRA `(.L_x_4) ;  /* 0x0000000800680947 */ /* 0x000fea0003800000 */
[C---:B------:R-:W-:Y:S02]  /*08d0*/  IADD3 R2, PT, PT, R3.reuse, -UR6, RZ ;  /* 0x8000000603027c10 */ /* 0x040fe4000fffe0ff */
[----:B------:R-:W-:Y:S02]  /*08e0*/  IADD3 R28, PT, PT, -R3, UR6, RZ ;  /* 0x00000006031c7c10 */ /* 0x000fe4000fffe1ff */
[----:B------:R-:W-:Y:S02]  /*08f0*/  ISETP.GT.U32.AND P1, PT, R2, -0x10, PT ;  /* 0xfffffff00200780c */ /* 0x000fe40003f24070 */
[----:B------:R-:W-:-:S04]  /*0900*/  LOP3.LUT R4, R28, 0xf, RZ, 0xc0, !PT ;  /* 0x0000000f1c047812 */ /* 0x000fc800078ec0ff */
[----:B------:R-:W-:-:S07]  /*0910*/  ISETP.NE.AND P0, PT, R4, RZ, PT ;  /* 0x000000ff0400720c */ /* 0x000fce0003f05270 */
[----:B------:R-:W-:Y:S06]  /*0920*/  @P1 BRA `(.L_x_5) ;  /* 0x0000000400181947 */ /* 0x000fec0003800000 */
[----:B------:R-:W0:Y:S01]  /*0930*/  LDC.64 R6, c[0x0][0x388] ;  /* 0x0000e200ff067b82 */ /* 0x000e220000000a00 */
[----:B------:R-:W1:Y:S01]  /*0940*/  LDCU.64 UR4, c[0x0][0x398] ;  /* 0x00007300ff0477ac */ /* 0x000e620008000a00 */
[----:B------:R-:W-:Y:S01]  /*0950*/  LOP3.LUT R5, R28, 0xfffffff0, RZ, 0xc0, !PT ;  /* 0xfffffff01c057812 */ /* 0x000fe200078ec0ff */
[----:B------:R-:W-:-:S03]  /*0960*/  IMAD R2, R0, UR6, R3 ;  /* 0x0000000600027c24 */ /* 0x000fc6000f8e0203 */
[----:B------:R-:W-:Y:S01]  /*0970*/  IADD3 R5, PT, PT, -R5, RZ, RZ ;  /* 0x000000ff05057210 */ /* 0x000fe20007ffe1ff */
[----:B-1----:R-:W-:-:S04]  /*0980*/  UIADD3 UR4, UP0, UPT, UR4, 0x40, URZ ;  /* 0x0000004004047890 */ /* 0x002fc8000ff1e0ff */
[----:B------:R-:W-:Y:S01]  /*0990*/  UIADD3.X UR5, UPT, UPT, URZ, UR5, URZ, UP0, !UPT ;  /* 0x00000005ff057290 */ /* 0x000fe200087fe4ff */
[----:B0-----:R-:W-:-:S03]  /*09a0*/  IMAD.WIDE.U32 R6, R3, 0x8, R6 ;  /* 0x0000000803067825 */ /* 0x001fc600078e0006 */
[----:B------:R-:W-:-:S05]  /*09b0*/  IADD3 R10, P1, PT, R6, 0x40, RZ ;  /* 0x00000040060a7810 */ /* 0x000fca0007f3e0ff */
[----:B------:R-:W-:-:S08]  /*09c0*/  IMAD.X R11, RZ, RZ, R7, P1 ;  /* 0x000000ffff0b7224 */ /* 0x000fd000008e0607 */
.L_x_6:
        /* <DEDUP_REMOVED lines=14> */
[----:B------:R-:W5:Y:S04]  /*0ab0*/  LDG.E.64.CONSTANT R8, desc[UR14][R26.64+-0x28] ;  /* 0xffffd80e1a087981 */ /* 0x000f68000c1e9b00 */
[----:B------:R-:W2:Y:S01]  /*0ac0*/  LDG.E.64.CONSTANT R16, desc[UR14][R6.64+-0x20] ;  /* 0xffffe00e06107981 */ /* 0x000ea2000c1e9b00 */
[----:B---3--:R-:W-:-:S03]  /*0ad0*/  DFMA R14, R12, R14, R22 ;  /* 0x0000000e0c0e722b */ /* 0x008fc60000000016 */
[----:B------:R-:W2:Y:S04]  /*0ae0*/  LDG.E.64.CONSTANT R12, desc[UR14][R26.64+-0x20] ;  /* 0xffffe00e1a0c7981 */ /* 0x000ea8000c1e9b00 */
        /* <DEDUP_REMOVED lines=31> */
[----:B------:R-:W-:-:S05]  /*0ce0*/  VIADD R5, R5, 0x10 ;  /* 0x0000001005057836 */ /* 0x000fca0000000000 */
[----:B------:R-:W-:Y:S01]  /*0cf0*/  ISETP.NE.AND P1, PT, R5, RZ, PT ;  /* 0x000000ff0500720c */ /* 0x000fe20003f25270 */
[----:B------:R-:W-:Y:S01]  /*0d00*/  VIADD R3, R3, 0x10 ;  /* 0x0000001003037836 */ /* 0x000fe20000000000 */
[----:B------:R-:W-:Y:S01]  /*0d10*/  IADD3 R2, PT, PT, R2, 0x10, RZ ;  /* 0x0000001002027810 */ /* 0x000fe20007ffe0ff */
[----:B-----5:R-:W-:-:S08]  /*0d20*/  DFMA R8, R10, R8, R16 ;  /* 0x000000080a08722b */ /* 0x020fd00000000010 */
[----:B--2---:R-:W-:Y:S01]  /*0d30*/  DFMA R8, R14, R12, R8 ;  /* 0x0000000c0e08722b */ /* 0x004fe20000000008 */
[----:B------:R-:W-:-:S07]  /*0d40*/  IADD3 R10, P2, PT, R6, 0x80, RZ ;  /* 0x00000080060a7810 */ /* 0x000fce0007f5e0ff */
[----:B----4-:R-:W-:Y:S01]  /*0d50*/  DFMA R8, R20, R18, R8 ;  /* 0x000000121408722b */ /* 0x010fe20000000008 */
[----:B------:R-:W-:-:S07]  /*0d60*/  IADD3.X R11, PT, PT, RZ, R7, RZ, P2, !PT ;  /* 0x00000007ff0b7210 */ /* 0x000fce00017fe4ff */
[----:B---3--:R-:W-:Y:S01]  /*0d70*/  DFMA R22, R22, R24, R8 ;  /* 0x000000181616722b */ /* 0x008fe20000000008 */
[----:B------:R-:W-:Y:S10]  /*0d80*/  @P1 BRA `(.L_x_6) ;  /* 0xfffffffc00101947 */ /* 0x000ff4000383ffff */
.L_x_5:
[----:B------:R-:W-:Y:S05]  /*0d90*/  @!P0 BRA `(.L_x_4) ;  /* 0x0000000400348947 */ /* 0x000fea0003800000 */
[----:B------:R-:W-:Y:S02]  /*0da0*/  ISETP.GE.U32.AND P0, PT, R4, 0x8, PT ;  /* 0x000000080400780c */ /* 0x000fe40003f06070 */
[----:B------:R-:W-:-:S04]  /*0db0*/  LOP3.LUT R2, R28, 0x7, RZ, 0xc0, !PT ;  /* 0x000000071c027812 */ /* 0x000fc800078ec0ff */
[----:B------:R-:W-:-:S07]  /*0dc0*/  ISETP.NE.AND P1, PT, R2, RZ, PT ;  /* 0x000000ff0200720c */ /* 0x000fce0003f25270 */
[----:B------:R-:W-:Y:S06]  /*0dd0*/  @!P0 BRA `(.L_x_7) ;  /* 0x0000000000788947 */ /* 0x000fec0003800000 */
[----:B------:R-:W0:Y:S01]  /*0de0*/  LDC.64 R4, c[0x0][0x398] ;  /* 0x0000e600ff047b82 */ /* 0x000e220000000a00 */
[----:B------:R-:W-:-:S07]  /*0df0*/  IMAD R7, R0, UR6, R3 ;  /* 0x0000000600077c24 */ /* 0x000fce000f8e0203 */
[----:B------:R-:W1:Y:S01]  /*0e00*/  LDC.64 R24, c[0x0][0x388] ;  /* 0x0000e200ff187b82 */ /* 0x000e620000000a00 */
[----:B0-----:R-:W-:-:S05]  /*0e10*/  IMAD.WIDE R4, R7, 0x8, R4 ;  /* 0x0000000807047825 */ /* 0x001fca00078e0204 */
[----:B------:R-:W2:Y:S01]  /*0e20*/  LDG.E.64.CONSTANT R16, desc[UR14][R4.64] ;  /* 0x0000000e04107981 */ /* 0x000ea2000c1e9b00 */
[----:B-1----:R-:W-:-:S03]  /*0e30*/  IMAD.WIDE.U32 R24, R3, 0x8, R24 ;  /* 0x0000000803187825 */ /* 0x002fc600078e0018 */
[----:B------:R-:W3:Y:S04]  /*0e40*/  LDG.E.64.CONSTANT R12, desc[UR14][R4.64+0x8] ;  /* 0x0000080e040c7981 */ /* 0x000ee8000c1e9b00 */
[----:B------:R-:W2:Y:S04]  /*0e50*/  LDG.E.64.CONSTANT R14, desc[UR14][R24.64] ;  /* 0x0000000e180e7981 */ /* 0x000ea8000c1e9b00 */
[----:B------:R-:W3:Y:S04]  /*0e60*/  LDG.E.64.CONSTANT R10, desc[UR14][R24.64+0x8] ;  /* 0x0000080e180a7981 */ /* 0x000ee8000c1e9b00 */
[----:B------:R-:W4:Y:S04]  /*0e70*/  LDG.E.64.CONSTANT R8, desc[UR14][R4.64+0x10] ;  /* 0x0000100e04087981 */ /* 0x000f28000c1e9b00 */
[----:B------:R-:W4:Y:S04]  /*0e80*/  LDG.E.64.CONSTANT R6, desc[UR14][R24.64+0x10] ;  /* 0x0000100e18067981 */ /* 0x000f28000c1e9b00 */
[----:B------:R-:W5:Y:S04]  /*0e90*/  LDG.E.64.CONSTANT R18, desc[UR14][R4.64+0x18] ;  /* 0x0000180e04127981 */ /* 0x000f68000c1e9b00 */
        /* <DEDUP_REMOVED lines=10> */
[----:B------:R-:W4:Y:S04]  /*0f40*/  LDG.E.64.CONSTANT R8, desc[UR14][R24.64+0x30] ;  /* 0x0000300e18087981 */ /* 0x000f28000c1e9b00 */
[----:B------:R-:W4:Y:S01]  /*0f50*/  LDG.E.64.CONSTANT R4, desc[UR14][R4.64+0x38] ;  /* 0x0000380e04047981 */ /* 0x000f22000c1e9b00 */
[----:B-----5:R-:W-:Y:S01]  /*0f60*/  DFMA R18, R18, R20, R22 ;  /* 0x000000141212722b */ /* 0x020fe20000000016 */
[----:B------:R-:W-:-:S07]  /*0f70*/  VIADD R3, R3, 0x8 ;  /* 0x0000000803037836 */ /* 0x000fce0000000000 */
[----:B--2---:R-:W-:-:S08]  /*0f80*/  DFMA R14, R14, R16, R18 ;  /* 0x000000100e0e722b */ /* 0x004fd00000000012 */
[----:B---3--:R-:W-:-:S08]  /*0f90*/  DFMA R10, R10, R12, R14 ;  /* 0x0000000c0a0a722b */ /* 0x008fd0000000000e */
[----:B----4-:R-:W-:-:S08]  /*0fa0*/  DFMA R6, R6, R8, R10 ;  /* 0x000000080606722b */ /* 0x010fd0000000000a */
[----:B------:R-:W-:-:S11]  /*0fb0*/  DFMA R22, R4, R26, R6 ;  /* 0x0000001a0416722b */ /* 0x000fd60000000006 */
.L_x_7:
        /* <DEDUP_REMOVED lines=17> */
[----:B------:R-:W5:Y:S01]  /*10d0*/  LDG.E.64.CONSTANT R14, desc[UR14][R20.64+0x18] ;  /* 0x0000180e140e7981 */ /* 0x000f62000c1e9b00 */
[----:B------:R-:W-:Y:S01]  /*10e0*/  IADD3 R3, PT, PT, R3, 0x4, RZ ;  /* 0x0000000403037810 */ /* 0x000fe20007ffe0ff */
[----:B--2---:R-:W-:-:S08]  /*10f0*/  DFMA R18, R18, R24, R22 ;  /* 0x000000181212722b */ /* 0x004fd00000000016 */
[----:B---3--:R-:W-:-:S08]  /*1100*/  DFMA R8, R8, R10, R18 ;  /* 0x0000000a0808722b */ /* 0x008fd00000000012 */
[----:B----4-:R-:W-:-:S08]  /*1110*/  DFMA R4, R4, R6, R8 ;  /* 0x000000060404722b */ /* 0x010fd00000000008 */
[----:B-----5:R-:W-:-:S11]  /*1120*/  DFMA R22, R12, R14, R4 ;  /* 0x0000000e0c16722b */ /* 0x020fd60000000004 */
.L_x_8:
[----:B------:R-:W-:Y:S05]  /*1130*/  @!P1 BRA `(.L_x_4) ;  /* 0x00000000004c9947 */ /* 0x000fea0003800000 */
[----:B------:R-:W0:Y:S01]  /*1140*/  LDC.64 R6, c[0x0][0x388] ;  /* 0x0000e200ff067b82 */ /* 0x000e220000000a00 */
[----:B------:R-:W-:Y:S02]  /*1150*/  IMAD.MOV R28, RZ, RZ, -R28 ;  /* 0x000000ffff1c7224 */ /* 0x000fe400078e0a1c */
[----:B------:R-:W-:-:S05]  /*1160*/  IMAD R9, R0, UR6, R3 ;  /* 0x0000000600097c24 */ /* 0x000fca000f8e0203 */
[----:B------:R-:W1:Y:S01]  /*1170*/  LDC.64 R4, c[0x0][0x398] ;  /* 0x0000e600ff047b82 */ /* 0x000e620000000a00 */
[----:B0-----:R-:W-:-:S04]  /*1180*/  IMAD.WIDE.U32 R6, R3, 0x8, R6 ;  /* 0x0000000803067825 */ /* 0x001fc800078e0006 */
[----:B------:R-:W-:Y:S01]  /*1190*/  IMAD.MOV.U32 R8, RZ, RZ, R6 ;  /* 0x000000ffff087224 */ /* 0x000fe200078e0006 */
[----:B------:R-:W-:-:S07]  /*11a0*/  MOV R11, R7 ;  /* 0x00000007000b7202 */ /* 0x000fce0000000f00 */
.L_x_9:
[----:B-1----:R-:W-:Y:S01]  /*11b0*/  IMAD.WIDE R2, R9, 0x8, R4 ;  /* 0x0000000809027825 */ /* 0x002fe200078e0204 */
[----:B------:R-:W-:-:S03]  /*11c0*/  MOV R6, R8 ;  /* 0x0000000800067202 */ /* 0x000fc60000000f00 */
[----:B------:R-:W-:Y:S02]  /*11d0*/  IMAD.MOV.U32 R7, RZ, RZ, R11 ;  /* 0x000000ffff077224 */ /* 0x000fe400078e000b */
[----:B------:R-:W2:Y:S04]  /*11e0*/  LDG.E.64.CONSTANT R2, desc[UR14][R2.64] ;  /* 0x0000000e02027981 */ /* 0x000ea8000c1e9b00 */
[----:B------:R-:W2:Y:S01]  /*11f0*/  LDG.E.64.CONSTANT R6, desc[UR14][R6.64] ;  /* 0x0000000e06067981 */ /* 0x000ea2000c1e9b00 */
[----:B------:R-:W-:Y:S01]  /*1200*/  IADD3 R28, PT, PT, R28, 0x1, RZ ;  /* 0x000000011c1c7810 */ /* 0x000fe20007ffe0ff */
[----:B------:R-:W-:Y:S01]  /*1210*/  VIADD R9, R9, 0x1 ;  /* 0x0000000109097836 */ /* 0x000fe20000000000 */
[----:B------:R-:W-:Y:S02]  /*1220*/  IADD3 R8, P1, PT, R8, 0x8, RZ ;  /* 0x0000000808087810 */ /* 0x000fe40007f3e0ff */
[----:B------:R-:W-:-:S02]  /*1230*/  ISETP.NE.AND P0, PT, R28, RZ, PT ;  /* 0x000000ff1c00720c */ /* 0x000fc40003f05270 */
[----:B------:R-:W-:Y:S01]  /*1240*/  IADD3.X R11, PT, PT, RZ, R11, RZ, P1, !PT ;  /* 0x0000000bff0b7210 */ /* 0x000fe20000ffe4ff */
[----:B--2---:R-:W-:-:S10]  /*1250*/  DFMA R22, R2, R6, R22 ;  /* 0x000000060216722b */ /* 0x004fd40000000016 */
[----:B------:R-:W-:Y:S05]  /*1260*/  @P0 BRA `(.L_x_9) ;  /* 0xfffffffc00d00947 */ /* 0x000fea000383ffff */
.L_x_4:
[----:B------:R-:W0:Y:S08]  /*1270*/  LDC.64 R2, c[0x0][0x390] ;  /* 0x0000e400ff027b82 */ /* 0x000e300000000a00 */
[----:B------:R-:W1:Y:S01]  /*1280*/  LDC.64 R4, c[0x0][0x3a0] ;  /* 0x0000e800ff047b82 */ /* 0x000e620000000a00 */
[----:B0-----:R-:W-:-:S06]  /*1290*/  IMAD.WIDE R2, R0, 0x8, R2 ;  /* 0x0000000800027825 */ /* 0x001fcc00078e0202 */
[----:B------:R-:W2:Y:S01]  /*12a0*/  LDG.E.64.CONSTANT R2, desc[UR14][R2.64] ;  /* 0x0000000e02027981 */ /* 0x000ea2000c1e9b00 */
[----:B-1----:R-:W-:Y:S01]  /*12b0*/  IMAD.WIDE R4, R0, 0x8, R4 ;  /* 0x0000000800047825 */ /* 0x002fe200078e0204 */
[----:B--2---:R-:W-:-:S07]  /*12c0*/  DADD R22, R2, R22 ;  /* 0x0000000002167229 */ /* 0x004fce0000000016 */
[----:B------:R-:W-:Y:S01]  /*12d0*/  STG.E.64 desc[UR14][R4.64], R22 ;  /* 0x0000001604007986 */ /* 0x000fe2000c101b0e */
[----:B------:R-:W-:Y:S05]  /*12e0*/  EXIT ;  /* 0x000000000000794d */ /* 0x000fea0003800000 */
.L_x_10:
[----:B------:R-:W-:-:S00]  /*12f0*/  BRA `(.L_x_10) ;  /* 0xfffffffc00fc7947 */ /* 0x000fc0000383ffff */
[----:B------:R-:W-:-:S00]  /*1300*/  NOP ;  /* 0x0000000000007918 */ /* 0x000fc00000000000 */
[----:B------:R-:W-:-:S00]  /*1310*/  NOP ;  /* 0x0000000000007918 */ /* 0x000fc00000000000 */
[----:B------:R-:W-:-:S00]  /*1320*/  NOP ;  /* 0x0000000000007918 */ /* 0x000fc00000000000 */
[----:B------:R-:W-:-:S00]  /*1330*/  NOP ;  /* 0x0000000000007918 */ /* 0x000fc00000000000 */
[----:B------:R-:W-:-:S00]  /*1340*/  NOP ;  /* 0x0000000000007918 */ /* 0x000fc00000000000 */
[----:B------:R-:W-:-:S00]  /*1350*/  NOP ;  /* 0x0000000000007918 */ /* 0x000fc00000000000 */
[----:B------:R-:W-:-:S00]  /*1360*/  NOP ;  /* 0x0000000000007918 */ /* 0x000fc00000000000 */
[----:B------:R-:W-:-:S00]  /*1370*/  NOP ;  /* 0x0000000000007918 */ /* 0x000fc00000000000 */
.L_x_11:


//--------------------- .nv.shared.reserved.0     --------------------------
	.section	.nv.shared.reserved.0,"aw",@nobits
	.weak		__nv_reservedSMEM_offset_0_alias
	.size		__nv_reservedSMEM_offset_0_alias, 0, 64
	.other		__nv_reservedSMEM_offset_0_alias,@"STO_CUDA_RESERVED_SHARED STV_DEFAULT"
__nv_reservedSMEM_offset_0_alias:
	.zero		0
	.zero		64


//--------------------- .nv.constant0._Z23matvec_kernel_optimizediiPKdS0_S0_Pd --------------------------
	.section	.nv.constant0._Z23matvec_kernel_optimizediiPKdS0_S0_Pd,"a",@progbits
	.sectionflags	@""
	.align	4
.nv.constant0._Z23matvec_kernel_optimizediiPKdS0_S0_Pd:
	.zero		936


//--------------------- SYMBOLS --------------------------

	.type		.nv.reservedSmem.offset0,@object
	.size		.nv.reservedSmem.offset0,0x4
